	.headerflags	@"EF_CUDA_TEXMODE_UNIFIED EF_CUDA_64BIT_ADDRESS EF_CUDA_ACCELERATORS EF_CUDA_SM90 EF_CUDA_VIRTUAL_SM(EF_CUDA_SM90)"
	.elftype	@"ET_EXEC"


//--------------------- .nv.info                  --------------------------
	.section	.nv.info,"",@"SHT_CUDA_INFO"
	.align	4


	//----- nvinfo : EIATTR_REGCOUNT
	.align		4
        /*0000*/ 	.byte	0x04, 0x2f
        /*0002*/ 	.short	(.L_1 - .L_0)
	.align		4
.L_0:
        /*0004*/ 	.word	index@(triton_poi_fused_convolution_relu_41)
        /*0008*/ 	.word	0x0000000c


	//----- nvinfo : EIATTR_MIN_STACK_SIZE
	.align		4
.L_1:
        /*000c*/ 	.byte	0x04, 0x12
        /*000e*/ 	.short	(.L_3 - .L_2)
	.align		4
.L_2:
        /*0010*/ 	.word	index@(triton_poi_fused_convolution_relu_41)
        /*0014*/ 	.word	0x00000000


	//----- nvinfo : EIATTR_FRAME_SIZE
	.align		4
.L_3:
        /*0018*/ 	.byte	0x04, 0x11
        /*001a*/ 	.short	(.L_5 - .L_4)
	.align		4
.L_4:
        /*001c*/ 	.word	index@(triton_poi_fused_convolution_relu_41)
        /*0020*/ 	.word	0x00000000


	//----- nvinfo : EIATTR_MIN_STACK_SIZE
	.align		4
.L_5:
        /*0024*/ 	.byte	0x04, 0x12
        /*0026*/ 	.short	(.L_7 - .L_6)
	.align		4
.L_6:
        /*0028*/ 	.word	index@(triton_poi_fused_convolution_relu_41)
        /*002c*/ 	.word	0x00000000
.L_7:


//--------------------- .nv.info.triton_poi_fused_convolution_relu_41 --------------------------
	.section	.nv.info.triton_poi_fused_convolution_relu_41,"",@"SHT_CUDA_INFO"
	.sectionflags	@""
	.align	4


	//----- nvinfo : EIATTR_CUDA_API_VERSION
	.align		4
        /*0000*/ 	.byte	0x04, 0x37
        /*0002*/ 	.short	(.L_9 - .L_8)
.L_8:
        /*0004*/ 	.word	0x0000007c


	//----- nvinfo : EIATTR_KPARAM_INFO
	.align		4
.L_9:
        /*0008*/ 	.byte	0x04, 0x17
        /*000a*/ 	.short	(.L_11 - .L_10)
.L_10:
        /*000c*/ 	.word	0x00000000
        /*0010*/ 	.short	0x0002
        /*0012*/ 	.short	0x0010
        /*0014*/ 	.byte	0x00, 0xf0, 0x11, 0x00


	//----- nvinfo : EIATTR_KPARAM_INFO
	.align		4
.L_11:
        /*0018*/ 	.byte	0x04, 0x17
        /*001a*/ 	.short	(.L_13 - .L_12)
.L_12:
        /*001c*/ 	.word	0x00000000
        /*0020*/ 	.short	0x0001
        /*0022*/ 	.short	0x0008
        /*0024*/ 	.byte	0x00, 0xf4, 0x21, 0x00


	//----- nvinfo : EIATTR_KPARAM_INFO
	.align		4
.L_13:
        /*0028*/ 	.byte	0x04, 0x17
        /*002a*/ 	.short	(.L_15 - .L_14)
.L_14:
        /*002c*/ 	.word	0x00000000
        /*0030*/ 	.short	0x0000
        /*0032*/ 	.short	0x0000
        /*0034*/ 	.byte	0x00, 0xf4, 0x21, 0x00


	//----- nvinfo : EIATTR_SPARSE_MMA_MASK
	.align		4
.L_15:
        /*0038*/ 	.byte	0x03, 0x50
        /*003a*/ 	.short	0x0000


	//----- nvinfo : EIATTR_MAXREG_COUNT
	.align		4
        /*003c*/ 	.byte	0x03, 0x1b
        /*003e*/ 	.short	0x00ff


	//----- nvinfo : EIATTR_EXIT_INSTR_OFFSETS
	.align		4
        /*0040*/ 	.byte	0x04, 0x1c
        /*0042*/ 	.short	(.L_17 - .L_16)


	//   ....[0]....
.L_16:
        /*0044*/ 	.word	0x00000160


	//   ....[1]....
        /*0048*/ 	.word	0x00000180


	//----- nvinfo : EIATTR_REQNTID
	.align		4
.L_17:
        /*004c*/ 	.byte	0x04, 0x10
        /*004e*/ 	.short	(.L_19 - .L_18)
.L_18:
        /*0050*/ 	.word	0x00000080
        /*0054*/ 	.word	0x00000001
        /*0058*/ 	.word	0x00000001


	//----- nvinfo : EIATTR_CBANK_PARAM_SIZE
	.align		4
.L_19:
        /*005c*/ 	.byte	0x03, 0x19
        /*005e*/ 	.short	0x0014


	//----- nvinfo : EIATTR_PARAM_CBANK
	.align		4
        /*0060*/ 	.byte	0x04, 0x0a
        /*0062*/ 	.short	(.L_21 - .L_20)
	.align		4
.L_20:
        /*0064*/ 	.word	index@(.nv.constant0.triton_poi_fused_convolution_relu_41)
        /*0068*/ 	.short	0x0210
        /*006a*/ 	.short	0x0014


	//----- nvinfo : EIATTR_SW_WAR
	.align		4
.L_21:
        /*006c*/ 	.byte	0x04, 0x36
        /*006e*/ 	.short	(.L_23 - .L_22)
.L_22:
        /*0070*/ 	.word	0x00000008
.L_23:


//--------------------- .nv.callgraph             --------------------------
	.section	.nv.callgraph,"",@"SHT_CUDA_CALLGRAPH"
	.align	4
	.sectionentsize	8
	.align		4
        /*0000*/ 	.word	0x00000000
	.align		4
        /*0004*/ 	.word	0xffffffff
	.align		4
        /*0008*/ 	.word	0x00000000
	.align		4
        /*000c*/ 	.word	0xfffffffe
	.align		4
        /*0010*/ 	.word	0x00000000
	.align		4
        /*0014*/ 	.word	0xfffffffd
	.align		4
        /*0018*/ 	.word	0x00000000
	.align		4
        /*001c*/ 	.word	0xfffffffc


//--------------------- .text.triton_poi_fused_convolution_relu_41 --------------------------
	.section	.text.triton_poi_fused_convolution_relu_41,"ax",@progbits
	.align	128
        .global         triton_poi_fused_convolution_relu_41
        .type           triton_poi_fused_convolution_relu_41,@function
        .size           triton_poi_fused_convolution_relu_41,(.L_x_1 - triton_poi_fused_convolution_relu_41)
        .other          triton_poi_fused_convolution_relu_41,@"STO_CUDA_ENTRY STV_DEFAULT"
triton_poi_fused_convolution_relu_41:
.text.triton_poi_fused_convolution_relu_41:
[----:B------:R-:W0:Y:S02]  /*0000*/  LDC R1, c[0x0][0x28] ;  /* 0x00000a00ff017b82 */ /* 0x000e240000000800 */
[----:B------:R-:W1:Y:S01]  /*0010*/  S2R R0, SR_TID.X ;  /* 0x0000000000007919 */ /* 0x000e620000002100 */
[----:B------:R-:W2:Y:S01]  /*0020*/  LDC.64 R2, c[0x0][0x210] ;  /* 0x00008400ff027b82 */ /* 0x000ea20000000a00 */
[----:B------:R-:W-:Y:S01]  /*0030*/  ULDC.64 UR4, c[0x0][0x208] ;  /* 0x0000820000047ab9 */ /* 0x000fe20000000a00 */
[----:B------:R-:W3:Y:S06]  /*0040*/  S2R R7, SR_CTAID.X ;  /* 0x0000000000077919 */ /* 0x000eec0000002500 */
[----:B------:R-:W4:Y:S01]  /*0050*/  LDC.64 R4, c[0x0][0x218] ;  /* 0x00008600ff047b82 */ /* 0x000f220000000a00 */
[----:B-1----:R-:W-:-:S05]  /*0060*/  LOP3.LUT R0, R0, 0x7f, RZ, 0xc0, !PT ;  /* 0x0000007f00007812 */ /* 0x002fca00078ec0ff */
[----:B---3--:R-:W-:-:S04]  /*0070*/  IMAD R7, R7, 0x80, R0 ;  /* 0x0000008007077824 */ /* 0x008fc800078e0200 */
[C---:B------:R-:W-:Y:S01]  /*0080*/  IMAD.HI R0, R7.reuse, 0x30c30c31, RZ ;  /* 0x30c30c3107007827 */ /* 0x040fe200078e02ff */
[----:B------:R-:W-:-:S03]  /*0090*/  ISETP.GE.AND P1, PT, R7, 0x150, PT ;  /* 0x000001500700780c */ /* 0x000fc60003f26270 */
[----:B--2---:R-:W-:Y:S01]  /*00a0*/  IMAD.WIDE R2, R7, 0x4, R2 ;  /* 0x0000000407027825 */ /* 0x004fe200078e0202 */
[----:B------:R-:W-:-:S04]  /*00b0*/  SHF.R.U32.HI R9, RZ, 0x1f, R0 ;  /* 0x0000001fff097819 */ /* 0x000fc80000011600 */
[----:B------:R-:W-:-:S05]  /*00c0*/  LEA.HI.SX32 R0, R0, R9, 0x1c ;  /* 0x0000000900007211 */ /* 0x000fca00078fe2ff */
[----:B------:R-:W-:Y:S01]  /*00d0*/  IMAD R9, R0, -0x54, R7 ;  /* 0xffffffac00097824 */ /* 0x000fe200078e0207 */
[----:B------:R-:W-:Y:S01]  /*00e0*/  HFMA2.MMA R0, -RZ, RZ, 0, 0 ;  /* 0x00000000ff007435 */ /* 0x000fe200000001ff */
[----:B------:R-:W-:Y:S02]  /*00f0*/  IMAD.MOV.U32 R7, RZ, RZ, RZ ;  /* 0x000000ffff077224 */ /* 0x000fe400078e00ff */
[----:B----4-:R-:W-:-:S05]  /*0100*/  IMAD.WIDE R4, R9, 0x4, R4 ;  /* 0x0000000409047825 */ /* 0x010fca00078e0204 */
[----:B------:R-:W2:Y:S04]  /*0110*/  @!P1 LDG.E.EL R7, desc[UR4][R4.64] ;  /* 0x0000000404079981 */ /* 0x000ea8000c2e1900 */
[----:B------:R-:W2:Y:S02]  /*0120*/  @!P1 LDG.E R0, desc[UR4][R2.64] ;  /* 0x0000000402009981 */ /* 0x000ea4000c1e1900 */
[----:B--2---:R-:W-:Y:S01]  /*0130*/  FADD R6, R7, R0 ;  /* 0x0000000007067221 */ /* 0x004fe20000000000 */
[----:B------:R-:W-:-:S04]  /*0140*/  FSETP.GEU.AND P0, PT, R0, -R7, PT ;  /* 0x800000070000720b */ /* 0x000fc80003f0e000 */
[----:B------:R-:W-:Y:S01]  /*0150*/  FSEL R7, R6, RZ, P0 ;  /* 0x000000ff06077208 */ /* 0x000fe20000000000 */
[----:B------:R-:W-:Y:S08]  /*0160*/  @P1 EXIT ;  /* 0x000000000000194d */ /* 0x000ff00003800000 */
[----:B------:R-:W-:Y:S01]  /*0170*/  STG.E desc[UR4][R2.64], R7 ;  /* 0x0000000702007986 */ /* 0x000fe2000c101904 */
[----:B------:R-:W-:Y:S05]  /*0180*/  EXIT ;  /* 0x000000000000794d */ /* 0x000fea0003800000 */
.L_x_0:
[----:B------:R-:W-:-:S00]  /*0190*/  BRA `(.L_x_0) ;  /* 0xfffffffc00fc7947 */ /* 0x000fc0000383ffff */
[----:B------:R-:W-:-:S00]  /*01a0*/  NOP ;  /* 0x0000000000007918 */ /* 0x000fc00000000000 */
        /* <DEDUP_REMOVED lines=13> */
.L_x_1:


//--------------------- .nv.constant0.triton_poi_fused_convolution_relu_41 --------------------------
	.section	.nv.constant0.triton_poi_fused_convolution_relu_41,"a",@progbits
	.sectionflags	@""
	.align	4
.nv.constant0.triton_poi_fused_convolution_relu_41:
	.zero		548
